//
// Generated by NVIDIA NVVM Compiler
//
// Compiler Build ID: CL-36424714
// Cuda compilation tools, release 13.0, V13.0.88
// Based on NVVM 20.0.0
//

.version 9.0
.target sm_100
.address_size 64

	// .globl	_Z9test_ProgPii

.visible .entry _Z9test_ProgPii(
	.param .u64 .ptr .align 1 _Z9test_ProgPii_param_0,
	.param .u32 _Z9test_ProgPii_param_1
)
{
	.reg .pred 	%p<21>;
	.reg .b32 	%r<36>;
	.reg .b64 	%rd<7>;

	ld.param.u64 	%rd2, [_Z9test_ProgPii_param_0];
	ld.param.u32 	%r14, [_Z9test_ProgPii_param_1];
	mov.u32 	%r15, %tid.x;
	mov.u32 	%r16, %ctaid.x;
	mov.u32 	%r17, %ntid.x;
	mad.lo.s32 	%r1, %r17, %r16, %r15;
	setp.lt.s32 	%p1, %r14, 2;
	@%p1 bra 	$L__BB0_22;
	cvta.to.global.u64 	%rd3, %rd2;
	mul.wide.s32 	%rd4, %r1, 4;
	add.s64 	%rd1, %rd3, %rd4;
	and.b32  	%r2, %r14, 15;
	add.s32 	%r3, %r2, -1;
	and.b32  	%r4, %r14, 7;
	add.s32 	%r5, %r4, -1;
	and.b32  	%r6, %r14, 3;
	and.b32  	%r18, %r14, 2147483632;
	neg.s32 	%r7, %r18;
	mov.u32 	%r34, %r14;
	bra.uni 	$L__BB0_17;
$L__BB0_2:
	setp.eq.s32 	%p5, %r2, 0;
	@%p5 bra 	$L__BB0_16;
	setp.ge.s32 	%p6, %r1, %r34;
	setp.lt.u32 	%p7, %r3, 7;
	or.pred  	%p8, %p7, %p6;
	@%p8 bra 	$L__BB0_5;
	ld.global.u32 	%r22, [%rd1];
	shl.b32 	%r23, %r10, 3;
	add.s32 	%r24, %r23, %r22;
	st.global.u32 	[%rd1], %r24;
$L__BB0_5:
	setp.eq.s32 	%p9, %r4, 0;
	@%p9 bra 	$L__BB0_16;
	setp.ge.s32 	%p10, %r1, %r34;
	setp.lt.u32 	%p11, %r5, 3;
	or.pred  	%p12, %p11, %p10;
	@%p12 bra 	$L__BB0_8;
	ld.global.u32 	%r25, [%rd1];
	shl.b32 	%r26, %r10, 2;
	add.s32 	%r27, %r26, %r25;
	st.global.u32 	[%rd1], %r27;
$L__BB0_8:
	setp.eq.s32 	%p13, %r6, 0;
	@%p13 bra 	$L__BB0_16;
	setp.ge.s32 	%p14, %r1, %r34;
	@%p14 bra 	$L__BB0_11;
	ld.global.u32 	%r28, [%rd1];
	add.s32 	%r29, %r28, %r10;
	st.global.u32 	[%rd1], %r29;
$L__BB0_11:
	setp.eq.s32 	%p15, %r6, 1;
	@%p15 bra 	$L__BB0_16;
	setp.ge.s32 	%p16, %r1, %r34;
	@%p16 bra 	$L__BB0_14;
	ld.global.u32 	%r30, [%rd1];
	add.s32 	%r31, %r30, %r10;
	st.global.u32 	[%rd1], %r31;
$L__BB0_14:
	setp.ge.s32 	%p17, %r1, %r34;
	setp.eq.s32 	%p18, %r6, 2;
	or.pred  	%p19, %p18, %p17;
	@%p19 bra 	$L__BB0_16;
	ld.global.u32 	%r32, [%rd1];
	add.s32 	%r33, %r32, %r10;
	st.global.u32 	[%rd1], %r33;
$L__BB0_16:
	setp.lt.u32 	%p20, %r8, 4;
	@%p20 bra 	$L__BB0_22;
$L__BB0_17:
	mov.u32 	%r8, %r34;
	setp.lt.u32 	%p2, %r14, 16;
	shr.u32 	%r34, %r8, 1;
	shl.b32 	%r19, %r34, 2;
	cvt.u64.u32 	%rd5, %r19;
	add.s64 	%rd6, %rd1, %rd5;
	ld.global.u32 	%r10, [%rd6];
	@%p2 bra 	$L__BB0_2;
	shl.b32 	%r11, %r10, 4;
	mov.u32 	%r35, %r7;
$L__BB0_19:
	.pragma "nounroll";
	setp.ge.s32 	%p3, %r1, %r34;
	@%p3 bra 	$L__BB0_21;
	ld.global.u32 	%r20, [%rd1];
	add.s32 	%r21, %r11, %r20;
	st.global.u32 	[%rd1], %r21;
$L__BB0_21:
	add.s32 	%r35, %r35, 16;
	setp.eq.s32 	%p4, %r35, 0;
	@%p4 bra 	$L__BB0_2;
	bra.uni 	$L__BB0_19;
$L__BB0_22:
	ret;

}


// ===== COMPILED SASS (sm_100) =====

	.target	sm_100

	.elftype	@"ET_EXEC"


//--------------------- .note.nv.tkinfo           --------------------------
	.section	.note.nv.tkinfo,"",@"SHT_NOTE"
	.sectionflags	@"SHF_NOTE_NV_TKINFO"
	.tkinfo
        /*0018*/ 	.word	0x00000002
        /*0030*/ 	.string	""
        /*0030*/ 	.string	"ptxas"
        /*0030*/ 	.string	"Cuda compilation tools, release 13.0, V13.0.88"
        /*0030*/ 	.string	"Build cuda_13.0.r13.0/compiler.36424714_0"
        /*0030*/ 	.string	"-arch sm_100 -m 64 "



//--------------------- .note.nv.cuinfo           --------------------------
	.section	.note.nv.cuinfo,"",@"SHT_NOTE"
	.sectionflags	@"SHF_NOTE_NV_CUINFO"
        /*0018*/ 	.short	0x0002
        /*001a*/ 	.short	0x0064
        /*001c*/ 	.short	0x0082
	.zero		2


//--------------------- .nv.info                  --------------------------
	.section	.nv.info,"",@"SHT_CUDA_INFO"
	.align	4


	//----- nvinfo : EIATTR_REGCOUNT
	.align		4
        /*0000*/ 	.byte	0x04, 0x2f
        /*0002*/ 	.short	(.L_1 - .L_0)
	.align		4
.L_0:
        /*0004*/ 	.word	index@(_Z9test_ProgPii)
        /*0008*/ 	.word	0x00000011


	//----- nvinfo : EIATTR_FRAME_SIZE
	.align		4
.L_1:
        /*000c*/ 	.byte	0x04, 0x11
        /*000e*/ 	.short	(.L_3 - .L_2)
	.align		4
.L_2:
        /*0010*/ 	.word	index@(_Z9test_ProgPii)
        /*0014*/ 	.word	0x00000000


	//----- nvinfo : EIATTR_MIN_STACK_SIZE
	.align		4
.L_3:
        /*0018*/ 	.byte	0x04, 0x12
        /*001a*/ 	.short	(.L_5 - .L_4)
	.align		4
.L_4:
        /*001c*/ 	.word	index@(_Z9test_ProgPii)
        /*0020*/ 	.word	0x00000000
.L_5:


//--------------------- .nv.compat                --------------------------
	.section	.nv.compat,"",@"SHT_CUDA_COMPAT_INFO"
	.align	4
        /*0000*/ 	.byte	0x02, 0x09, 0x00, 0x00, 0x02, 0x02, 0x01, 0x00, 0x02, 0x05, 0x05, 0x00, 0x03, 0x07, 0x01, 0x01
        /*0010*/ 	.byte	0x02, 0x03, 0x00, 0x00, 0x02, 0x06, 0x01, 0x00, 0x04, 0x0b, 0x08, 0x00, 0x09, 0x00, 0x00, 0x00
        /*0020*/ 	.byte	0x00, 0x00, 0x00, 0x00


//--------------------- .nv.info._Z9test_ProgPii  --------------------------
	.section	.nv.info._Z9test_ProgPii,"",@"SHT_CUDA_INFO"
	.sectionflags	@""
	.align	4


	//----- nvinfo : EIATTR_CUDA_API_VERSION
	.align		4
        /*0000*/ 	.byte	0x04, 0x37
        /*0002*/ 	.short	(.L_7 - .L_6)
.L_6:
        /*0004*/ 	.word	0x00000082


	//----- nvinfo : EIATTR_KPARAM_INFO
	.align		4
.L_7:
        /*0008*/ 	.byte	0x04, 0x17
        /*000a*/ 	.short	(.L_9 - .L_8)
.L_8:
        /*000c*/ 	.word	0x00000000
        /*0010*/ 	.short	0x0001
        /*0012*/ 	.short	0x0008
        /*0014*/ 	.byte	0x00, 0xf0, 0x11, 0x00


	//----- nvinfo : EIATTR_KPARAM_INFO
	.align		4
.L_9:
        /*0018*/ 	.byte	0x04, 0x17
        /*001a*/ 	.short	(.L_11 - .L_10)
.L_10:
        /*001c*/ 	.word	0x00000000
        /*0020*/ 	.short	0x0000
        /*0022*/ 	.short	0x0000
        /*0024*/ 	.byte	0x00, 0xf5, 0x21, 0x00


	//----- nvinfo : EIATTR_SPARSE_MMA_MASK
	.align		4
.L_11:
        /*0028*/ 	.byte	0x03, 0x50
        /*002a*/ 	.short	0x0000


	//----- nvinfo : EIATTR_MAXREG_COUNT
	.align		4
        /*002c*/ 	.byte	0x03, 0x1b
        /*002e*/ 	.short	0x00ff


	//----- nvinfo : EIATTR_MERCURY_ISA_VERSION
	.align		4
        /*0030*/ 	.byte	0x03, 0x5f
        /*0032*/ 	.short	0x0101


	//----- nvinfo : EIATTR_VRC_CTA_INIT_COUNT
	.align		4
        /*0034*/ 	.byte	0x02, 0x4a
	.zero		1
	.zero		1


	//----- nvinfo : EIATTR_EXIT_INSTR_OFFSETS
	.align		4
        /*0038*/ 	.byte	0x04, 0x1c
        /*003a*/ 	.short	(.L_13 - .L_12)


	//   ....[0]....
.L_12:
        /*003c*/ 	.word	0x00000060


	//   ....[1]....
        /*0040*/ 	.word	0x00000520


	//----- nvinfo : EIATTR_CRS_STACK_SIZE
	.align		4
.L_13:
        /*0044*/ 	.byte	0x04, 0x1e
        /*0046*/ 	.short	(.L_15 - .L_14)
.L_14:
        /*0048*/ 	.word	0x00000000


	//----- nvinfo : EIATTR_CBANK_PARAM_SIZE
	.align		4
.L_15:
        /*004c*/ 	.byte	0x03, 0x19
        /*004e*/ 	.short	0x000c


	//----- nvinfo : EIATTR_PARAM_CBANK
	.align		4
        /*0050*/ 	.byte	0x04, 0x0a
        /*0052*/ 	.short	(.L_17 - .L_16)
	.align		4
.L_16:
        /*0054*/ 	.word	index@(.nv.constant0._Z9test_ProgPii)
        /*0058*/ 	.short	0x0380
        /*005a*/ 	.short	0x000c


	//----- nvinfo : EIATTR_SW_WAR
	.align		4
.L_17:
        /*005c*/ 	.byte	0x04, 0x36
        /*005e*/ 	.short	(.L_19 - .L_18)
.L_18:
        /*0060*/ 	.word	0x00000008
.L_19:


//--------------------- .nv.callgraph             --------------------------
	.section	.nv.callgraph,"",@"SHT_CUDA_CALLGRAPH"
	.align	4
	.sectionentsize	8
	.align		4
        /*0000*/ 	.word	0x00000000
	.align		4
        /*0004*/ 	.word	0xffffffff
	.align		4
        /*0008*/ 	.word	0x00000000
	.align		4
        /*000c*/ 	.word	0xfffffffe
	.align		4
        /*0010*/ 	.word	0x00000000
	.align		4
        /*0014*/ 	.word	0xfffffffd
	.align		4
        /*0018*/ 	.word	0x00000000
	.align		4
        /*001c*/ 	.word	0xfffffffc


//--------------------- .text._Z9test_ProgPii     --------------------------
	.section	.text._Z9test_ProgPii,"ax",@progbits
	.align	128
        .global         _Z9test_ProgPii
        .type           _Z9test_ProgPii,@function
        .size           _Z9test_ProgPii,(.L_x_16 - _Z9test_ProgPii)
        .other          _Z9test_ProgPii,@"STO_CUDA_ENTRY STV_DEFAULT"
_Z9test_ProgPii:
.text._Z9test_ProgPii:
[----:B------:R-:W-:Y:S08]  /*0000*/  LDC R1, c[0x0][0x37c] ;  /* 0x0000df00ff017b82 */ /* 0x000ff00000000800 */
[----:B------:R-:W0:Y:S01]  /*0010*/  LDC R4, c[0x0][0x388] ;  /* 0x0000e200ff047b82 */ /* 0x000e220000000800 */
[----:B------:R-:W1:Y:S07]  /*0020*/  S2R R0, SR_TID.X ;  /* 0x0000000000007919 */ /* 0x000e6e0000002100 */
[----:B------:R-:W2:Y:S08]  /*0030*/  LDC R5, c[0x0][0x360] ;  /* 0x0000d800ff057b82 */ /* 0x000eb00000000800 */
[----:B------:R-:W3:Y:S01]  /*0040*/  S2UR UR4, SR_CTAID.X ;  /* 0x00000000000479c3 */ /* 0x000ee20000002500 */
[----:B0-----:R-:W-:-:S13]  /*0050*/  ISETP.GE.AND P0, PT, R4, 0x2, PT ;  /* 0x000000020400780c */ /* 0x001fda0003f06270 */
[----:B-123--:R-:W-:Y:S05]  /*0060*/  @!P0 EXIT ;  /* 0x000000000000894d */ /* 0x00efea0003800000 */
[----:B------:R-:W0:Y:S01]  /*0070*/  LDC.64 R2, c[0x0][0x380] ;  /* 0x0000e000ff027b82 */ /* 0x000e220000000a00 */
[----:B------:R-:W1:Y:S01]  /*0080*/  LDCU UR5, c[0x0][0x388] ;  /* 0x00007100ff0577ac */ /* 0x000e620008000800 */
[----:B------:R-:W-:Y:S01]  /*0090*/  IMAD R0, R5, UR4, R0 ;  /* 0x0000000405007c24 */ /* 0x000fe2000f8e0200 */
[C---:B------:R-:W-:Y:S02]  /*00a0*/  LOP3.LUT R5, R4.reuse, 0x7ffffff0, RZ, 0xc0, !PT ;  /* 0x7ffffff004057812 */ /* 0x040fe400078ec0ff */
[C---:B------:R-:W-:Y:S01]  /*00b0*/  LOP3.LUT R12, R4.reuse, 0xf, RZ, 0xc0, !PT ;  /* 0x0000000f040c7812 */ /* 0x040fe200078ec0ff */
[----:B------:R-:W2:Y:S01]  /*00c0*/  LDCU.64 UR6, c[0x0][0x358] ;  /* 0x00006b00ff0677ac */ /* 0x000ea20008000a00 */
[C---:B------:R-:W-:Y:S01]  /*00d0*/  LOP3.LUT R11, R4.reuse, 0x7, RZ, 0xc0, !PT ;  /* 0x00000007040b7812 */ /* 0x040fe200078ec0ff */
[----:B------:R-:W-:Y:S01]  /*00e0*/  IMAD.MOV R8, RZ, RZ, -R5 ;  /* 0x000000ffff087224 */ /* 0x000fe200078e0a05 */
[----:B------:R-:W-:Y:S01]  /*00f0*/  LOP3.LUT R4, R4, 0x3, RZ, 0xc0, !PT ;  /* 0x0000000304047812 */ /* 0x000fe200078ec0ff */
[----:B------:R-:W-:-:S02]  /*0100*/  VIADD R13, R12, 0xffffffff ;  /* 0xffffffff0c0d7836 */ /* 0x000fc40000000000 */
[----:B------:R-:W-:Y:S02]  /*0110*/  VIADD R14, R11, 0xffffffff ;  /* 0xffffffff0b0e7836 */ /* 0x000fe40000000000 */
[----:B-1----:R-:W-:Y:S02]  /*0120*/  IMAD.U32 R5, RZ, RZ, UR5 ;  /* 0x00000005ff057e24 */ /* 0x002fe4000f8e00ff */
[----:B0-2---:R-:W-:-:S07]  /*0130*/  IMAD.WIDE R2, R0, 0x4, R2 ;  /* 0x0000000400027825 */ /* 0x005fce00078e0202 */
.L_x_14:
[--C-:B------:R-:W-:Y:S01]  /*0140*/  IMAD.MOV.U32 R9, RZ, RZ, R5.reuse ;  /* 0x000000ffff097224 */ /* 0x100fe200078e0005 */
[----:B------:R-:W-:Y:S01]  /*0150*/  SHF.R.U32.HI R5, RZ, 0x1, R5 ;  /* 0x00000001ff057819 */ /* 0x000fe20000011605 */
[----:B0-----:R-:W0:Y:S03]  /*0160*/  LDCU UR4, c[0x0][0x388] ;  /* 0x00007100ff0477ac */ /* 0x001e260008000800 */
[----:B------:R-:W-:-:S05]  /*0170*/  LEA R6, P0, R5, R2, 0x2 ;  /* 0x0000000205067211 */ /* 0x000fca00078010ff */
[----:B-1234-:R-:W-:-:S05]  /*0180*/  IMAD.X R7, RZ, RZ, R3, P0 ;  /* 0x000000ffff077224 */ /* 0x01efca00000e0603 */
[----:B-----5:R1:W5:Y:S01]  /*0190*/  LDG.E R10, desc[UR6][R6.64] ;  /* 0x00000006060a7981 */ /* 0x020362000c1e1900 */
[----:B0-----:R-:W-:-:S09]  /*01a0*/  UISETP.GE.U32.AND UP0, UPT, UR4, 0x10, UPT ;  /* 0x000000100400788c */ /* 0x001fd2000bf06070 */
[----:B-1----:R-:W-:Y:S05]  /*01b0*/  BRA.U !UP0, `(.L_x_0) ;  /* 0x00000001082c7547 */ /* 0x002fea000b800000 */
[----:B------:R-:W-:-:S07]  /*01c0*/  IMAD.MOV.U32 R6, RZ, RZ, R8 ;  /* 0x000000ffff067224 */ /* 0x000fce00078e0008 */
.L_x_3:
[----:B------:R-:W-:Y:S01]  /*01d0*/  ISETP.GE.AND P0, PT, R0, R5, PT ;  /* 0x000000050000720c */ /* 0x000fe20003f06270 */
[----:B------:R-:W-:Y:S01]  /*01e0*/  VIADD R6, R6, 0x10 ;  /* 0x0000001006067836 */ /* 0x000fe20000000000 */
[----:B------:R-:W-:Y:S04]  /*01f0*/  BSSY.RECONVERGENT B0, `(.L_x_1) ;  /* 0x0000006000007945 */ /* 0x000fe80003800200 */
[----:B------:R-:W-:-:S07]  /*0200*/  ISETP.NE.AND P1, PT, R6, RZ, PT ;  /* 0x000000ff0600720c */ /* 0x000fce0003f25270 */
[----:B0-----:R-:W-:Y:S06]  /*0210*/  @P0 BRA `(.L_x_2) ;  /* 0x00000000000c0947 */ /* 0x001fec0003800000 */
[----:B------:R-:W2:Y:S02]  /*0220*/  LDG.E R7, desc[UR6][R2.64] ;  /* 0x0000000602077981 */ /* 0x000ea4000c1e1900 */
[----:B--2--5:R-:W-:-:S05]  /*0230*/  IMAD R7, R10, 0x10, R7 ;  /* 0x000000100a077824 */ /* 0x024fca00078e0207 */
[----:B------:R0:W-:Y:S02]  /*0240*/  STG.E desc[UR6][R2.64], R7 ;  /* 0x0000000702007986 */ /* 0x0001e4000c101906 */
.L_x_2:
[----:B------:R-:W-:Y:S05]  /*0250*/  BSYNC.RECONVERGENT B0 ;  /* 0x0000000000007941 */ /* 0x000fea0003800200 */
.L_x_1:
[----:B------:R-:W-:Y:S05]  /*0260*/  @P1 BRA `(.L_x_3) ;  /* 0xfffffffc00d81947 */ /* 0x000fea000383ffff */
.L_x_0:
[----:B------:R-:W-:-:S13]  /*0270*/  ISETP.NE.AND P0, PT, R12, RZ, PT ;  /* 0x000000ff0c00720c */ /* 0x000fda0003f05270 */
[----:B------:R-:W-:Y:S05]  /*0280*/  @!P0 BRA `(.L_x_4) ;  /* 0x0000000000a08947 */ /* 0x000fea0003800000 */
[----:B------:R-:W-:Y:S01]  /*0290*/  ISETP.GE.AND P0, PT, R0, R5, PT ;  /* 0x000000050000720c */ /* 0x000fe20003f06270 */
[----:B------:R-:W-:Y:S01]  /*02a0*/  BSSY.RECONVERGENT B0, `(.L_x_5) ;  /* 0x0000007000007945 */ /* 0x000fe20003800200 */
[----:B------:R-:W-:Y:S02]  /*02b0*/  ISETP.NE.AND P2, PT, R11, RZ, PT ;  /* 0x000000ff0b00720c */ /* 0x000fe40003f45270 */
[----:B------:R-:W-:-:S13]  /*02c0*/  ISETP.LT.U32.OR P1, PT, R13, 0x7, P0 ;  /* 0x000000070d00780c */ /* 0x000fda0000721470 */
[----:B------:R-:W-:Y:S05]  /*02d0*/  @P1 BRA `(.L_x_6) ;  /* 0x00000000000c1947 */ /* 0x000fea0003800000 */
[----:B0-----:R-:W2:Y:S02]  /*02e0*/  LDG.E R7, desc[UR6][R2.64] ;  /* 0x0000000602077981 */ /* 0x001ea4000c1e1900 */
[----:B--2--5:R-:W-:-:S05]  /*02f0*/  IMAD R7, R10, 0x8, R7 ;  /* 0x000000080a077824 */ /* 0x024fca00078e0207 */
[----:B------:R1:W-:Y:S02]  /*0300*/  STG.E desc[UR6][R2.64], R7 ;  /* 0x0000000702007986 */ /* 0x0003e4000c101906 */
.L_x_6:
[----:B------:R-:W-:Y:S05]  /*0310*/  BSYNC.RECONVERGENT B0 ;  /* 0x0000000000007941 */ /* 0x000fea0003800200 */
.L_x_5:
[----:B------:R-:W-:Y:S05]  /*0320*/  @!P2 BRA `(.L_x_4) ;  /* 0x000000000078a947 */ /* 0x000fea0003800000 */
[----:B------:R-:W-:Y:S01]  /*0330*/  ISETP.LT.U32.OR P1, PT, R14, 0x3, P0 ;  /* 0x000000030e00780c */ /* 0x000fe20000721470 */
[----:B------:R-:W-:Y:S01]  /*0340*/  BSSY.RECONVERGENT B0, `(.L_x_7) ;  /* 0x0000006000007945 */ /* 0x000fe20003800200 */
[----:B------:R-:W-:-:S11]  /*0350*/  ISETP.NE.AND P2, PT, R4, RZ, PT ;  /* 0x000000ff0400720c */ /* 0x000fd60003f45270 */
[----:B------:R-:W-:Y:S05]  /*0360*/  @P1 BRA `(.L_x_8) ;  /* 0x00000000000c1947 */ /* 0x000fea0003800000 */
[----:B01----:R-:W2:Y:S02]  /*0370*/  LDG.E R7, desc[UR6][R2.64] ;  /* 0x0000000602077981 */ /* 0x003ea4000c1e1900 */
[----:B--2--5:R-:W-:-:S05]  /*0380*/  IMAD R7, R10, 0x4, R7 ;  /* 0x000000040a077824 */ /* 0x024fca00078e0207 */
[----:B------:R2:W-:Y:S02]  /*0390*/  STG.E desc[UR6][R2.64], R7 ;  /* 0x0000000702007986 */ /* 0x0005e4000c101906 */
.L_x_8:
[----:B------:R-:W-:Y:S05]  /*03a0*/  BSYNC.RECONVERGENT B0 ;  /* 0x0000000000007941 */ /* 0x000fea0003800200 */
.L_x_7:
[----:B------:R-:W-:Y:S05]  /*03b0*/  @!P2 BRA `(.L_x_4) ;  /* 0x000000000054a947 */ /* 0x000fea0003800000 */
[----:B------:R-:W-:Y:S01]  /*03c0*/  BSSY.RECONVERGENT B0, `(.L_x_9) ;  /* 0x0000006000007945 */ /* 0x000fe20003800200 */
[----:B------:R-:W-:-:S03]  /*03d0*/  ISETP.NE.AND P1, PT, R4, 0x1, PT ;  /* 0x000000010400780c */ /* 0x000fc60003f25270 */
[----:B------:R-:W-:Y:S10]  /*03e0*/  @P0 BRA `(.L_x_10) ;  /* 0x00000000000c0947 */ /* 0x000ff40003800000 */
[----:B012---:R-:W2:Y:S02]  /*03f0*/  LDG.E R7, desc[UR6][R2.64] ;  /* 0x0000000602077981 */ /* 0x007ea4000c1e1900 */
[----:B--2--5:R-:W-:-:S05]  /*0400*/  IMAD.IADD R7, R10, 0x1, R7 ;  /* 0x000000010a077824 */ /* 0x024fca00078e0207 */
[----:B------:R3:W-:Y:S02]  /*0410*/  STG.E desc[UR6][R2.64], R7 ;  /* 0x0000000702007986 */ /* 0x0007e4000c101906 */
.L_x_10:
[----:B------:R-:W-:Y:S05]  /*0420*/  BSYNC.RECONVERGENT B0 ;  /* 0x0000000000007941 */ /* 0x000fea0003800200 */
.L_x_9:
[----:B------:R-:W-:Y:S05]  /*0430*/  @!P1 BRA `(.L_x_4) ;  /* 0x0000000000349947 */ /* 0x000fea0003800000 */
[----:B------:R-:W-:Y:S01]  /*0440*/  BSSY.RECONVERGENT B0, `(.L_x_11) ;  /* 0x0000006000007945 */ /* 0x000fe20003800200 */
[----:B------:R-:W-:-:S03]  /*0450*/  ISETP.EQ.OR P1, PT, R4, 0x2, P0 ;  /* 0x000000020400780c */ /* 0x000fc60000722670 */
[----:B------:R-:W-:Y:S10]  /*0460*/  @P0 BRA `(.L_x_12) ;  /* 0x00000000000c0947 */ /* 0x000ff40003800000 */
[----:B0123--:R-:W2:Y:S02]  /*0470*/  LDG.E R7, desc[UR6][R2.64] ;  /* 0x0000000602077981 */ /* 0x00fea4000c1e1900 */
[----:B--2--5:R-:W-:-:S05]  /*0480*/  IMAD.IADD R7, R10, 0x1, R7 ;  /* 0x000000010a077824 */ /* 0x024fca00078e0207 */
[----:B------:R4:W-:Y:S02]  /*0490*/  STG.E desc[UR6][R2.64], R7 ;  /* 0x0000000702007986 */ /* 0x0009e4000c101906 */
.L_x_12:
[----:B------:R-:W-:Y:S05]  /*04a0*/  BSYNC.RECONVERGENT B0 ;  /* 0x0000000000007941 */ /* 0x000fea0003800200 */
.L_x_11:
[----:B------:R-:W-:Y:S04]  /*04b0*/  BSSY.RECONVERGENT B0, `(.L_x_4) ;  /* 0x0000005000007945 */ /* 0x000fe80003800200 */
[----:B------:R-:W-:Y:S05]  /*04c0*/  @P1 BRA `(.L_x_13) ;  /* 0x00000000000c1947 */ /* 0x000fea0003800000 */
[----:B01234-:R-:W2:Y:S02]  /*04d0*/  LDG.E R7, desc[UR6][R2.64] ;  /* 0x0000000602077981 */ /* 0x01fea4000c1e1900 */
[----:B--2--5:R-:W-:-:S05]  /*04e0*/  IMAD.IADD R7, R10, 0x1, R7 ;  /* 0x000000010a077824 */ /* 0x024fca00078e0207 */
[----:B------:R0:W-:Y:S02]  /*04f0*/  STG.E desc[UR6][R2.64], R7 ;  /* 0x0000000702007986 */ /* 0x0001e4000c101906 */
.L_x_13:
[----:B------:R-:W-:Y:S05]  /*0500*/  BSYNC.RECONVERGENT B0 ;  /* 0x0000000000007941 */ /* 0x000fea0003800200 */
.L_x_4:
[----:B------:R-:W-:-:S13]  /*0510*/  ISETP.GE.U32.AND P0, PT, R9, 0x4, PT ;  /* 0x000000040900780c */ /* 0x000fda0003f06070 */
[----:B------:R-:W-:Y:S05]  /*0520*/  @!P0 EXIT ;  /* 0x000000000000894d */ /* 0x000fea0003800000 */
[----:B------:R-:W-:Y:S05]  /*0530*/  BRA `(.L_x_14) ;  /* 0xfffffffc00007947 */ /* 0x000fea000383ffff */
.L_x_15:
[----:B------:R-:W-:-:S00]  /*0540*/  BRA `(.L_x_15) ;  /* 0xfffffffc00fc7947 */ /* 0x000fc0000383ffff */
[----:B------:R-:W-:-:S00]  /*0550*/  NOP ;  /* 0x0000000000007918 */ /* 0x000fc00000000000 */
        /* <DEDUP_REMOVED lines=10> */
.L_x_16:


//--------------------- .nv.shared.reserved.0     --------------------------
	.section	.nv.shared.reserved.0,"aw",@nobits
	.weak		__nv_reservedSMEM_offset_0_alias
	.size		__nv_reservedSMEM_offset_0_alias, 0, 64
	.other		__nv_reservedSMEM_offset_0_alias,@"STO_CUDA_RESERVED_SHARED STV_DEFAULT"
__nv_reservedSMEM_offset_0_alias:
	.zero		0
	.zero		64


//--------------------- .nv.constant0._Z9test_ProgPii --------------------------
	.section	.nv.constant0._Z9test_ProgPii,"a",@progbits
	.sectionflags	@""
	.align	4
.nv.constant0._Z9test_ProgPii:
	.zero		908


//--------------------- SYMBOLS --------------------------

	.type		.nv.reservedSmem.offset0,@object
	.size		.nv.reservedSmem.offset0,0x4
